//
// Generated by NVIDIA NVVM Compiler
//
// Compiler Build ID: CL-36424714
// Cuda compilation tools, release 13.0, V13.0.88
// Based on NVVM 20.0.0
//

.version 9.0
.target sm_100
.address_size 64

	// .globl	_Z14calculateTotalPfPiS_i

.visible .entry _Z14calculateTotalPfPiS_i(
	.param .u64 .ptr .align 1 _Z14calculateTotalPfPiS_i_param_0,
	.param .u64 .ptr .align 1 _Z14calculateTotalPfPiS_i_param_1,
	.param .u64 .ptr .align 1 _Z14calculateTotalPfPiS_i_param_2,
	.param .u32 _Z14calculateTotalPfPiS_i_param_3
)
{
	.reg .pred 	%p<10>;
	.reg .b32 	%r<57>;
	.reg .b32 	%f<112>;
	.reg .b64 	%rd<47>;

	ld.param.u64 	%rd16, [_Z14calculateTotalPfPiS_i_param_0];
	ld.param.u64 	%rd17, [_Z14calculateTotalPfPiS_i_param_1];
	ld.param.u64 	%rd15, [_Z14calculateTotalPfPiS_i_param_2];
	ld.param.u32 	%r18, [_Z14calculateTotalPfPiS_i_param_3];
	cvta.to.global.u64 	%rd1, %rd17;
	cvta.to.global.u64 	%rd2, %rd16;
	mov.u32 	%r1, %ctaid.x;
	setp.lt.s32 	%p1, %r18, 1;
	mov.f32 	%f111, 0f00000000;
	@%p1 bra 	$L__BB0_13;
	mul.lo.s32 	%r2, %r18, %r1;
	and.b32  	%r3, %r18, 15;
	setp.lt.u32 	%p2, %r18, 16;
	mov.f32 	%f111, 0f00000000;
	mov.b32 	%r54, 0;
	@%p2 bra 	$L__BB0_4;
	and.b32  	%r54, %r18, 2147483632;
	neg.s32 	%r52, %r54;
	add.s64 	%rd44, %rd2, 32;
	mul.wide.u32 	%rd18, %r2, 4;
	add.s64 	%rd19, %rd18, %rd1;
	add.s64 	%rd43, %rd19, 32;
	mov.f32 	%f111, 0f00000000;
$L__BB0_3:
	.pragma "nounroll";
	ld.global.f32 	%f18, [%rd44+-32];
	ld.global.u32 	%r20, [%rd43+-32];
	cvt.rn.f32.s32 	%f19, %r20;
	fma.rn.f32 	%f20, %f18, %f19, %f111;
	ld.global.f32 	%f21, [%rd44+-28];
	ld.global.u32 	%r21, [%rd43+-28];
	cvt.rn.f32.s32 	%f22, %r21;
	fma.rn.f32 	%f23, %f21, %f22, %f20;
	ld.global.f32 	%f24, [%rd44+-24];
	ld.global.u32 	%r22, [%rd43+-24];
	cvt.rn.f32.s32 	%f25, %r22;
	fma.rn.f32 	%f26, %f24, %f25, %f23;
	ld.global.f32 	%f27, [%rd44+-20];
	ld.global.u32 	%r23, [%rd43+-20];
	cvt.rn.f32.s32 	%f28, %r23;
	fma.rn.f32 	%f29, %f27, %f28, %f26;
	ld.global.f32 	%f30, [%rd44+-16];
	ld.global.u32 	%r24, [%rd43+-16];
	cvt.rn.f32.s32 	%f31, %r24;
	fma.rn.f32 	%f32, %f30, %f31, %f29;
	ld.global.f32 	%f33, [%rd44+-12];
	ld.global.u32 	%r25, [%rd43+-12];
	cvt.rn.f32.s32 	%f34, %r25;
	fma.rn.f32 	%f35, %f33, %f34, %f32;
	ld.global.f32 	%f36, [%rd44+-8];
	ld.global.u32 	%r26, [%rd43+-8];
	cvt.rn.f32.s32 	%f37, %r26;
	fma.rn.f32 	%f38, %f36, %f37, %f35;
	ld.global.f32 	%f39, [%rd44+-4];
	ld.global.u32 	%r27, [%rd43+-4];
	cvt.rn.f32.s32 	%f40, %r27;
	fma.rn.f32 	%f41, %f39, %f40, %f38;
	ld.global.f32 	%f42, [%rd44];
	ld.global.u32 	%r28, [%rd43];
	cvt.rn.f32.s32 	%f43, %r28;
	fma.rn.f32 	%f44, %f42, %f43, %f41;
	ld.global.f32 	%f45, [%rd44+4];
	ld.global.u32 	%r29, [%rd43+4];
	cvt.rn.f32.s32 	%f46, %r29;
	fma.rn.f32 	%f47, %f45, %f46, %f44;
	ld.global.f32 	%f48, [%rd44+8];
	ld.global.u32 	%r30, [%rd43+8];
	cvt.rn.f32.s32 	%f49, %r30;
	fma.rn.f32 	%f50, %f48, %f49, %f47;
	ld.global.f32 	%f51, [%rd44+12];
	ld.global.u32 	%r31, [%rd43+12];
	cvt.rn.f32.s32 	%f52, %r31;
	fma.rn.f32 	%f53, %f51, %f52, %f50;
	ld.global.f32 	%f54, [%rd44+16];
	ld.global.u32 	%r32, [%rd43+16];
	cvt.rn.f32.s32 	%f55, %r32;
	fma.rn.f32 	%f56, %f54, %f55, %f53;
	ld.global.f32 	%f57, [%rd44+20];
	ld.global.u32 	%r33, [%rd43+20];
	cvt.rn.f32.s32 	%f58, %r33;
	fma.rn.f32 	%f59, %f57, %f58, %f56;
	ld.global.f32 	%f60, [%rd44+24];
	ld.global.u32 	%r34, [%rd43+24];
	cvt.rn.f32.s32 	%f61, %r34;
	fma.rn.f32 	%f62, %f60, %f61, %f59;
	ld.global.f32 	%f63, [%rd44+28];
	ld.global.u32 	%r35, [%rd43+28];
	cvt.rn.f32.s32 	%f64, %r35;
	fma.rn.f32 	%f111, %f63, %f64, %f62;
	add.s32 	%r52, %r52, 16;
	add.s64 	%rd44, %rd44, 64;
	add.s64 	%rd43, %rd43, 64;
	setp.ne.s32 	%p3, %r52, 0;
	@%p3 bra 	$L__BB0_3;
$L__BB0_4:
	setp.eq.s32 	%p4, %r3, 0;
	@%p4 bra 	$L__BB0_13;
	and.b32  	%r9, %r18, 7;
	setp.lt.u32 	%p5, %r3, 8;
	@%p5 bra 	$L__BB0_7;
	cvt.u64.u32 	%rd20, %r54;
	mul.wide.u32 	%rd21, %r54, 4;
	add.s64 	%rd22, %rd2, %rd21;
	ld.global.f32 	%f66, [%rd22];
	add.s32 	%r36, %r54, %r2;
	mul.wide.u32 	%rd23, %r36, 4;
	add.s64 	%rd24, %rd1, %rd23;
	ld.global.u32 	%r37, [%rd24];
	cvt.rn.f32.s32 	%f67, %r37;
	fma.rn.f32 	%f68, %f66, %f67, %f111;
	ld.global.f32 	%f69, [%rd22+4];
	cvt.u64.u32 	%rd25, %r2;
	add.s64 	%rd26, %rd20, %rd25;
	shl.b64 	%rd27, %rd26, 2;
	add.s64 	%rd28, %rd1, %rd27;
	ld.global.u32 	%r38, [%rd28+4];
	cvt.rn.f32.s32 	%f70, %r38;
	fma.rn.f32 	%f71, %f69, %f70, %f68;
	ld.global.f32 	%f72, [%rd22+8];
	ld.global.u32 	%r39, [%rd28+8];
	cvt.rn.f32.s32 	%f73, %r39;
	fma.rn.f32 	%f74, %f72, %f73, %f71;
	ld.global.f32 	%f75, [%rd22+12];
	ld.global.u32 	%r40, [%rd28+12];
	cvt.rn.f32.s32 	%f76, %r40;
	fma.rn.f32 	%f77, %f75, %f76, %f74;
	ld.global.f32 	%f78, [%rd22+16];
	ld.global.u32 	%r41, [%rd28+16];
	cvt.rn.f32.s32 	%f79, %r41;
	fma.rn.f32 	%f80, %f78, %f79, %f77;
	ld.global.f32 	%f81, [%rd22+20];
	ld.global.u32 	%r42, [%rd28+20];
	cvt.rn.f32.s32 	%f82, %r42;
	fma.rn.f32 	%f83, %f81, %f82, %f80;
	ld.global.f32 	%f84, [%rd22+24];
	ld.global.u32 	%r43, [%rd28+24];
	cvt.rn.f32.s32 	%f85, %r43;
	fma.rn.f32 	%f86, %f84, %f85, %f83;
	ld.global.f32 	%f87, [%rd22+28];
	ld.global.u32 	%r44, [%rd28+28];
	cvt.rn.f32.s32 	%f88, %r44;
	fma.rn.f32 	%f111, %f87, %f88, %f86;
	add.s32 	%r54, %r54, 8;
$L__BB0_7:
	setp.eq.s32 	%p6, %r9, 0;
	@%p6 bra 	$L__BB0_13;
	and.b32  	%r12, %r18, 3;
	setp.lt.u32 	%p7, %r9, 4;
	@%p7 bra 	$L__BB0_10;
	cvt.u64.u32 	%rd29, %r54;
	mul.wide.u32 	%rd30, %r54, 4;
	add.s64 	%rd31, %rd2, %rd30;
	ld.global.f32 	%f90, [%rd31];
	add.s32 	%r45, %r54, %r2;
	mul.wide.u32 	%rd32, %r45, 4;
	add.s64 	%rd33, %rd1, %rd32;
	ld.global.u32 	%r46, [%rd33];
	cvt.rn.f32.s32 	%f91, %r46;
	fma.rn.f32 	%f92, %f90, %f91, %f111;
	ld.global.f32 	%f93, [%rd31+4];
	cvt.u64.u32 	%rd34, %r2;
	add.s64 	%rd35, %rd29, %rd34;
	shl.b64 	%rd36, %rd35, 2;
	add.s64 	%rd37, %rd1, %rd36;
	ld.global.u32 	%r47, [%rd37+4];
	cvt.rn.f32.s32 	%f94, %r47;
	fma.rn.f32 	%f95, %f93, %f94, %f92;
	ld.global.f32 	%f96, [%rd31+8];
	ld.global.u32 	%r48, [%rd37+8];
	cvt.rn.f32.s32 	%f97, %r48;
	fma.rn.f32 	%f98, %f96, %f97, %f95;
	ld.global.f32 	%f99, [%rd31+12];
	ld.global.u32 	%r49, [%rd37+12];
	cvt.rn.f32.s32 	%f100, %r49;
	fma.rn.f32 	%f111, %f99, %f100, %f98;
	add.s32 	%r54, %r54, 4;
$L__BB0_10:
	setp.eq.s32 	%p8, %r12, 0;
	@%p8 bra 	$L__BB0_13;
	add.s32 	%r50, %r54, %r2;
	mul.wide.u32 	%rd38, %r50, 4;
	add.s64 	%rd46, %rd1, %rd38;
	mul.wide.u32 	%rd39, %r54, 4;
	add.s64 	%rd45, %rd2, %rd39;
	neg.s32 	%r56, %r12;
$L__BB0_12:
	.pragma "nounroll";
	ld.global.f32 	%f101, [%rd45];
	ld.global.u32 	%r51, [%rd46];
	cvt.rn.f32.s32 	%f102, %r51;
	fma.rn.f32 	%f111, %f101, %f102, %f111;
	add.s64 	%rd46, %rd46, 4;
	add.s64 	%rd45, %rd45, 4;
	add.s32 	%r56, %r56, 1;
	setp.ne.s32 	%p9, %r56, 0;
	@%p9 bra 	$L__BB0_12;
$L__BB0_13:
	cvta.to.global.u64 	%rd40, %rd15;
	mul.wide.u32 	%rd41, %r1, 4;
	add.s64 	%rd42, %rd40, %rd41;
	st.global.f32 	[%rd42], %f111;
	ret;

}


// ===== COMPILED SASS (sm_100) =====

	.target	sm_100

	.elftype	@"ET_EXEC"


//--------------------- .note.nv.tkinfo           --------------------------
	.section	.note.nv.tkinfo,"",@"SHT_NOTE"
	.sectionflags	@"SHF_NOTE_NV_TKINFO"
	.tkinfo
        /*0018*/ 	.word	0x00000002
        /*0030*/ 	.string	""
        /*0030*/ 	.string	"ptxas"
        /*0030*/ 	.string	"Cuda compilation tools, release 13.0, V13.0.88"
        /*0030*/ 	.string	"Build cuda_13.0.r13.0/compiler.36424714_0"
        /*0030*/ 	.string	"-arch sm_100 -m 64 "



//--------------------- .note.nv.cuinfo           --------------------------
	.section	.note.nv.cuinfo,"",@"SHT_NOTE"
	.sectionflags	@"SHF_NOTE_NV_CUINFO"
        /*0018*/ 	.short	0x0002
        /*001a*/ 	.short	0x0064
        /*001c*/ 	.short	0x0082
	.zero		2


//--------------------- .nv.info                  --------------------------
	.section	.nv.info,"",@"SHT_CUDA_INFO"
	.align	4


	//----- nvinfo : EIATTR_REGCOUNT
	.align		4
        /*0000*/ 	.byte	0x04, 0x2f
        /*0002*/ 	.short	(.L_1 - .L_0)
	.align		4
.L_0:
        /*0004*/ 	.word	index@(_Z14calculateTotalPfPiS_i)
        /*0008*/ 	.word	0x0000001e


	//----- nvinfo : EIATTR_FRAME_SIZE
	.align		4
.L_1:
        /*000c*/ 	.byte	0x04, 0x11
        /*000e*/ 	.short	(.L_3 - .L_2)
	.align		4
.L_2:
        /*0010*/ 	.word	index@(_Z14calculateTotalPfPiS_i)
        /*0014*/ 	.word	0x00000000


	//----- nvinfo : EIATTR_MIN_STACK_SIZE
	.align		4
.L_3:
        /*0018*/ 	.byte	0x04, 0x12
        /*001a*/ 	.short	(.L_5 - .L_4)
	.align		4
.L_4:
        /*001c*/ 	.word	index@(_Z14calculateTotalPfPiS_i)
        /*0020*/ 	.word	0x00000000
.L_5:


//--------------------- .nv.compat                --------------------------
	.section	.nv.compat,"",@"SHT_CUDA_COMPAT_INFO"
	.align	4
        /*0000*/ 	.byte	0x02, 0x09, 0x00, 0x00, 0x02, 0x02, 0x01, 0x00, 0x02, 0x05, 0x05, 0x00, 0x03, 0x07, 0x01, 0x01
        /*0010*/ 	.byte	0x02, 0x03, 0x00, 0x00, 0x02, 0x06, 0x01, 0x00, 0x04, 0x0b, 0x08, 0x00, 0x09, 0x00, 0x00, 0x00
        /*0020*/ 	.byte	0x00, 0x00, 0x00, 0x00


//--------------------- .nv.info._Z14calculateTotalPfPiS_i --------------------------
	.section	.nv.info._Z14calculateTotalPfPiS_i,"",@"SHT_CUDA_INFO"
	.sectionflags	@""
	.align	4


	//----- nvinfo : EIATTR_CUDA_API_VERSION
	.align		4
        /*0000*/ 	.byte	0x04, 0x37
        /*0002*/ 	.short	(.L_7 - .L_6)
.L_6:
        /*0004*/ 	.word	0x00000082


	//----- nvinfo : EIATTR_KPARAM_INFO
	.align		4
.L_7:
        /*0008*/ 	.byte	0x04, 0x17
        /*000a*/ 	.short	(.L_9 - .L_8)
.L_8:
        /*000c*/ 	.word	0x00000000
        /*0010*/ 	.short	0x0003
        /*0012*/ 	.short	0x0018
        /*0014*/ 	.byte	0x00, 0xf0, 0x11, 0x00


	//----- nvinfo : EIATTR_KPARAM_INFO
	.align		4
.L_9:
        /*0018*/ 	.byte	0x04, 0x17
        /*001a*/ 	.short	(.L_11 - .L_10)
.L_10:
        /*001c*/ 	.word	0x00000000
        /*0020*/ 	.short	0x0002
        /*0022*/ 	.short	0x0010
        /*0024*/ 	.byte	0x00, 0xf5, 0x21, 0x00


	//----- nvinfo : EIATTR_KPARAM_INFO
	.align		4
.L_11:
        /*0028*/ 	.byte	0x04, 0x17
        /*002a*/ 	.short	(.L_13 - .L_12)
.L_12:
        /*002c*/ 	.word	0x00000000
        /*0030*/ 	.short	0x0001
        /*0032*/ 	.short	0x0008
        /*0034*/ 	.byte	0x00, 0xf5, 0x21, 0x00


	//----- nvinfo : EIATTR_KPARAM_INFO
	.align		4
.L_13:
        /*0038*/ 	.byte	0x04, 0x17
        /*003a*/ 	.short	(.L_15 - .L_14)
.L_14:
        /*003c*/ 	.word	0x00000000
        /*0040*/ 	.short	0x0000
        /*0042*/ 	.short	0x0000
        /*0044*/ 	.byte	0x00, 0xf5, 0x21, 0x00


	//----- nvinfo : EIATTR_SPARSE_MMA_MASK
	.align		4
.L_15:
        /*0048*/ 	.byte	0x03, 0x50
        /*004a*/ 	.short	0x0000


	//----- nvinfo : EIATTR_MAXREG_COUNT
	.align		4
        /*004c*/ 	.byte	0x03, 0x1b
        /*004e*/ 	.short	0x00ff


	//----- nvinfo : EIATTR_MERCURY_ISA_VERSION
	.align		4
        /*0050*/ 	.byte	0x03, 0x5f
        /*0052*/ 	.short	0x0101


	//----- nvinfo : EIATTR_VRC_CTA_INIT_COUNT
	.align		4
        /*0054*/ 	.byte	0x02, 0x4a
	.zero		1
	.zero		1


	//----- nvinfo : EIATTR_EXIT_INSTR_OFFSETS
	.align		4
        /*0058*/ 	.byte	0x04, 0x1c
        /*005a*/ 	.short	(.L_17 - .L_16)


	//   ....[0]....
.L_16:
        /*005c*/ 	.word	0x00000cf0


	//----- nvinfo : EIATTR_CBANK_PARAM_SIZE
	.align		4
.L_17:
        /*0060*/ 	.byte	0x03, 0x19
        /*0062*/ 	.short	0x001c


	//----- nvinfo : EIATTR_PARAM_CBANK
	.align		4
        /*0064*/ 	.byte	0x04, 0x0a
        /*0066*/ 	.short	(.L_19 - .L_18)
	.align		4
.L_18:
        /*0068*/ 	.word	index@(.nv.constant0._Z14calculateTotalPfPiS_i)
        /*006c*/ 	.short	0x0380
        /*006e*/ 	.short	0x001c


	//----- nvinfo : EIATTR_SW_WAR
	.align		4
.L_19:
        /*0070*/ 	.byte	0x04, 0x36
        /*0072*/ 	.short	(.L_21 - .L_20)
.L_20:
        /*0074*/ 	.word	0x00000008
.L_21:


//--------------------- .nv.callgraph             --------------------------
	.section	.nv.callgraph,"",@"SHT_CUDA_CALLGRAPH"
	.align	4
	.sectionentsize	8
	.align		4
        /*0000*/ 	.word	0x00000000
	.align		4
        /*0004*/ 	.word	0xffffffff
	.align		4
        /*0008*/ 	.word	0x00000000
	.align		4
        /*000c*/ 	.word	0xfffffffe
	.align		4
        /*0010*/ 	.word	0x00000000
	.align		4
        /*0014*/ 	.word	0xfffffffd
	.align		4
        /*0018*/ 	.word	0x00000000
	.align		4
        /*001c*/ 	.word	0xfffffffc


//--------------------- .text._Z14calculateTotalPfPiS_i --------------------------
	.section	.text._Z14calculateTotalPfPiS_i,"ax",@progbits
	.align	128
        .global         _Z14calculateTotalPfPiS_i
        .type           _Z14calculateTotalPfPiS_i,@function
        .size           _Z14calculateTotalPfPiS_i,(.L_x_7 - _Z14calculateTotalPfPiS_i)
        .other          _Z14calculateTotalPfPiS_i,@"STO_CUDA_ENTRY STV_DEFAULT"
_Z14calculateTotalPfPiS_i:
.text._Z14calculateTotalPfPiS_i:
[----:B------:R-:W-:Y:S01]  /*0000*/  LDC R1, c[0x0][0x37c] ;  /* 0x0000df00ff017b82 */ /* 0x000fe20000000800 */
[----:B------:R-:W0:Y:S01]  /*0010*/  LDCU UR6, c[0x0][0x398] ;  /* 0x00007300ff0677ac */ /* 0x000e220008000800 */
[----:B------:R-:W1:Y:S01]  /*0020*/  S2R R0, SR_CTAID.X ;  /* 0x0000000000007919 */ /* 0x000e620000002500 */
[----:B------:R-:W-:Y:S01]  /*0030*/  IMAD.MOV.U32 R11, RZ, RZ, RZ ;  /* 0x000000ffff0b7224 */ /* 0x000fe200078e00ff */
[----:B------:R-:W2:Y:S01]  /*0040*/  LDCU.64 UR10, c[0x0][0x358] ;  /* 0x00006b00ff0a77ac */ /* 0x000ea20008000a00 */
[----:B0-----:R-:W-:-:S09]  /*0050*/  UISETP.GE.AND UP0, UPT, UR6, 0x1, UPT ;  /* 0x000000010600788c */ /* 0x001fd2000bf06270 */
[----:B--2---:R-:W-:Y:S05]  /*0060*/  BRA.U !UP0, `(.L_x_0) ;  /* 0x0000000d08147547 */ /* 0x004fea000b800000 */
[----:B------:R-:W-:Y:S01]  /*0070*/  UISETP.GE.U32.AND UP1, UPT, UR6, 0x10, UPT ;  /* 0x000000100600788c */ /* 0x000fe2000bf26070 */
[----:B------:R-:W-:Y:S01]  /*0080*/  HFMA2 R11, -RZ, RZ, 0, 0 ;  /* 0x00000000ff0b7431 */ /* 0x000fe200000001ff */
[----:B------:R-:W-:Y:S02]  /*0090*/  ULOP3.LUT UR7, UR6, 0xf, URZ, 0xc0, !UPT ;  /* 0x0000000f06077892 */ /* 0x000fe4000f8ec0ff */
[----:B-1----:R-:W-:Y:S02]  /*00a0*/  IMAD R6, R0, UR6, RZ ;  /* 0x0000000600067c24 */ /* 0x002fe4000f8e02ff */
[----:B------:R-:W-:Y:S01]  /*00b0*/  IMAD.MOV.U32 R7, RZ, RZ, RZ ;  /* 0x000000ffff077224 */ /* 0x000fe200078e00ff */
[----:B------:R-:W-:Y:S02]  /*00c0*/  UISETP.NE.AND UP0, UPT, UR7, URZ, UPT ;  /* 0x000000ff0700728c */ /* 0x000fe4000bf05270 */
[----:B------:R-:W-:Y:S09]  /*00d0*/  BRA.U !UP1, `(.L_x_1) ;  /* 0x0000000509507547 */ /* 0x000ff2000b800000 */
[----:B------:R-:W0:Y:S01]  /*00e0*/  LDC.64 R2, c[0x0][0x388] ;  /* 0x0000e200ff027b82 */ /* 0x000e220000000a00 */
[----:B------:R-:W1:Y:S01]  /*00f0*/  LDCU.64 UR4, c[0x0][0x380] ;  /* 0x00007000ff0477ac */ /* 0x000e620008000a00 */
[----:B------:R-:W-:Y:S01]  /*0100*/  IMAD.MOV.U32 R11, RZ, RZ, RZ ;  /* 0x000000ffff0b7224 */ /* 0x000fe200078e00ff */
[----:B------:R-:W-:-:S04]  /*0110*/  ULOP3.LUT UR8, UR6, 0x7ffffff0, URZ, 0xc0, !UPT ;  /* 0x7ffffff006087892 */ /* 0x000fc8000f8ec0ff */
[----:B------:R-:W-:Y:S02]  /*0120*/  UIADD3 UR9, UPT, UPT, -UR8, URZ, URZ ;  /* 0x000000ff08097290 */ /* 0x000fe4000fffe1ff */
[----:B------:R-:W-:Y:S01]  /*0130*/  MOV R7, UR8 ;  /* 0x0000000800077c02 */ /* 0x000fe20008000f00 */
[----:B-1----:R-:W-:-:S04]  /*0140*/  UIADD3 UR4, UP1, UPT, UR4, 0x20, URZ ;  /* 0x0000002004047890 */ /* 0x002fc8000ff3e0ff */
[----:B------:R-:W-:Y:S01]  /*0150*/  UIADD3.X UR5, UPT, UPT, URZ, UR5, URZ, UP1, !UPT ;  /* 0x00000005ff057290 */ /* 0x000fe20008ffe4ff */
[----:B0-----:R-:W-:-:S04]  /*0160*/  IMAD.WIDE.U32 R2, R6, 0x4, R2 ;  /* 0x0000000406027825 */ /* 0x001fc800078e0002 */
[----:B------:R-:W-:Y:S01]  /*0170*/  IMAD.U32 R4, RZ, RZ, UR4 ;  /* 0x00000004ff047e24 */ /* 0x000fe2000f8e00ff */
[----:B------:R-:W-:Y:S02]  /*0180*/  IADD3 R2, P0, PT, R2, 0x20, RZ ;  /* 0x0000002002027810 */ /* 0x000fe40007f1e0ff */
[----:B------:R-:W-:Y:S02]  /*0190*/  MOV R5, UR5 ;  /* 0x0000000500057c02 */ /* 0x000fe40008000f00 */
[----:B------:R-:W-:-:S09]  /*01a0*/  IADD3.X R3, PT, PT, RZ, R3, RZ, P0, !PT ;  /* 0x00000003ff037210 */ /* 0x000fd200007fe4ff */
.L_x_2:
[----:B------:R-:W2:Y:S04]  /*01b0*/  LDG.E R8, desc[UR10][R2.64+-0x20] ;  /* 0xffffe00a02087981 */ /* 0x000ea8000c1e1900 */
[----:B------:R-:W3:Y:S04]  /*01c0*/  LDG.E R12, desc[UR10][R4.64+-0x20] ;  /* 0xffffe00a040c7981 */ /* 0x000ee8000c1e1900 */
[----:B------:R-:W4:Y:S04]  /*01d0*/  LDG.E R22, desc[UR10][R2.64+-0x1c] ;  /* 0xffffe40a02167981 */ /* 0x000f28000c1e1900 */
[----:B------:R-:W5:Y:S04]  /*01e0*/  LDG.E R23, desc[UR10][R2.64+-0x18] ;  /* 0xffffe80a02177981 */ /* 0x000f68000c1e1900 */
        /* <DEDUP_REMOVED lines=9> */
[----:B------:R-:W5:Y:S01]  /*0280*/  LDG.E R9, desc[UR10][R4.64+-0x8] ;  /* 0xfffff80a04097981 */ /* 0x000f62000c1e1900 */
[----:B--2---:R-:W-:-:S03]  /*0290*/  I2FP.F32.S32 R13, R8 ;  /* 0x00000008000d7245 */ /* 0x004fc60000201400 */
[----:B------:R-:W2:Y:S02]  /*02a0*/  LDG.E R8, desc[UR10][R2.64+-0x4] ;  /* 0xfffffc0a02087981 */ /* 0x000ea4000c1e1900 */
[----:B---3--:R-:W-:Y:S02]  /*02b0*/  FFMA R11, R12, R13, R11 ;  /* 0x0000000d0c0b7223 */ /* 0x008fe4000000000b */
[----:B------:R-:W3:Y:S01]  /*02c0*/  LDG.E R13, desc[UR10][R2.64] ;  /* 0x0000000a020d7981 */ /* 0x000ee2000c1e1900 */
[----:B----4-:R-:W-:-:S03]  /*02d0*/  I2FP.F32.S32 R22, R22 ;  /* 0x0000001600167245 */ /* 0x010fc60000201400 */
[----:B------:R-:W4:Y:S01]  /*02e0*/  LDG.E R12, desc[UR10][R4.64+-0x4] ;  /* 0xfffffc0a040c7981 */ /* 0x000f22000c1e1900 */
[----:B-----5:R-:W-:Y:S01]  /*02f0*/  I2FP.F32.S32 R24, R23 ;  /* 0x0000001700187245 */ /* 0x020fe20000201400 */
[----:B------:R-:W-:Y:S02]  /*0300*/  FFMA R23, R14, R22, R11 ;  /* 0x000000160e177223 */ /* 0x000fe4000000000b */
[----:B------:R-:W5:Y:S01]  /*0310*/  LDG.E R11, desc[UR10][R2.64+0x4] ;  /* 0x0000040a020b7981 */ /* 0x000f62000c1e1900 */
[----:B------:R-:W-:-:S03]  /*0320*/  I2FP.F32.S32 R22, R15 ;  /* 0x0000000f00167245 */ /* 0x000fc60000201400 */
[----:B------:R-:W5:Y:S01]  /*0330*/  LDG.E R14, desc[UR10][R4.64] ;  /* 0x0000000a040e7981 */ /* 0x000f62000c1e1900 */
[----:B------:R-:W-:-:S03]  /*0340*/  FFMA R23, R16, R24, R23 ;  /* 0x0000001810177223 */ /* 0x000fc60000000017 */
        /* <DEDUP_REMOVED lines=9> */
[----:B------:R-:W-:-:S03]  /*03e0*/  FFMA R24, R19, R22, R24 ;  /* 0x0000001613187223 */ /* 0x000fc60000000018 */
[----:B------:R-:W5:Y:S01]  /*03f0*/  LDG.E R21, desc[UR10][R4.64+0xc] ;  /* 0x00000c0a04157981 */ /* 0x000f62000c1e1900 */
[----:B------:R-:W-:-:S03]  /*0400*/  I2FP.F32.S32 R25, R10 ;  /* 0x0000000a00197245 */ /* 0x000fc60000201400 */
[----:B------:R-:W5:Y:S04]  /*0410*/  LDG.E R19, desc[UR10][R2.64+0x14] ;  /* 0x0000140a02137981 */ /* 0x000f68000c1e1900 */
[----:B------:R-:W5:Y:S01]  /*0420*/  LDG.E R22, desc[UR10][R4.64+0x10] ;  /* 0x0000100a04167981 */ /* 0x000f62000c1e1900 */
[----:B------:R-:W-:-:S03]  /*0430*/  FFMA R27, R9, R25, R24 ;  /* 0x00000019091b7223 */ /* 0x000fc60000000018 */
[----:B------:R-:W5:Y:S04]  /*0440*/  LDG.E R10, desc[UR10][R2.64+0x18] ;  /* 0x0000180a020a7981 */ /* 0x000f68000c1e1900 */
[----:B------:R-:W5:Y:S04]  /*0450*/  LDG.E R23, desc[UR10][R4.64+0x14] ;  /* 0x0000140a04177981 */ /* 0x000f68000c1e1900 */
[----:B------:R0:W5:Y:S04]  /*0460*/  LDG.E R9, desc[UR10][R2.64+0x1c] ;  /* 0x00001c0a02097981 */ /* 0x000168000c1e1900 */
[----:B------:R-:W5:Y:S04]  /*0470*/  LDG.E R25, desc[UR10][R4.64+0x18] ;  /* 0x0000180a04197981 */ /* 0x000f68000c1e1900 */
[----:B------:R1:W5:Y:S01]  /*0480*/  LDG.E R24, desc[UR10][R4.64+0x1c] ;  /* 0x00001c0a04187981 */ /* 0x000362000c1e1900 */
[----:B------:R-:W-:-:S04]  /*0490*/  UIADD3 UR9, UPT, UPT, UR9, 0x10, URZ ;  /* 0x0000001009097890 */ /* 0x000fc8000fffe0ff */
[----:B------:R-:W-:Y:S01]  /*04a0*/  UISETP.NE.AND UP1, UPT, UR9, URZ, UPT ;  /* 0x000000ff0900728c */ /* 0x000fe2000bf25270 */
[----:B0-----:R-:W-:Y:S02]  /*04b0*/  IADD3 R2, P1, PT, R2, 0x40, RZ ;  /* 0x0000004002027810 */ /* 0x001fe40007f3e0ff */
[----:B-1----:R-:W-:Y:S02]  /*04c0*/  IADD3 R4, P0, PT, R4, 0x40, RZ ;  /* 0x0000004004047810 */ /* 0x002fe40007f1e0ff */
[----:B------:R-:W-:-:S03]  /*04d0*/  IADD3.X R3, PT, PT, RZ, R3, RZ, P1, !PT ;  /* 0x00000003ff037210 */ /* 0x000fc60000ffe4ff */
[----:B------:R-:W-:Y:S01]  /*04e0*/  IMAD.X R5, RZ, RZ, R5, P0 ;  /* 0x000000ffff057224 */ /* 0x000fe200000e0605 */
[----:B--2---:R-:W-:Y:S02]  /*04f0*/  I2FP.F32.S32 R8, R8 ;  /* 0x0000000800087245 */ /* 0x004fe40000201400 */
[----:B---3--:R-:W-:-:S03]  /*0500*/  I2FP.F32.S32 R13, R13 ;  /* 0x0000000d000d7245 */ /* 0x008fc60000201400 */
[----:B----4-:R-:W-:Y:S01]  /*0510*/  FFMA R27, R12, R8, R27 ;  /* 0x000000080c1b7223 */ /* 0x010fe2000000001b */
[----:B-----5:R-:W-:-:S03]  /*0520*/  I2FP.F32.S32 R11, R11 ;  /* 0x0000000b000b7245 */ /* 0x020fc60000201400 */
[----:B------:R-:W-:Y:S01]  /*0530*/  FFMA R13, R14, R13, R27 ;  /* 0x0000000d0e0d7223 */ /* 0x000fe2000000001b */
[----:B------:R-:W-:-:S03]  /*0540*/  I2FP.F32.S32 R15, R15 ;  /* 0x0000000f000f7245 */ /* 0x000fc60000201400 */
        /* <DEDUP_REMOVED lines=10> */
[----:B------:R-:W-:-:S04]  /*05f0*/  FFMA R25, R25, R10, R20 ;  /* 0x0000000a19197223 */ /* 0x000fc80000000014 */
[----:B------:R-:W-:Y:S01]  /*0600*/  FFMA R11, R24, R9, R25 ;  /* 0x00000009180b7223 */ /* 0x000fe20000000019 */
[----:B------:R-:W-:Y:S06]  /*0610*/  BRA.U UP1, `(.L_x_2) ;  /* 0xfffffff901e47547 */ /* 0x000fec000b83ffff */
.L_x_1:
[----:B------:R-:W-:Y:S05]  /*0620*/  BRA.U !UP0, `(.L_x_0) ;  /* 0x0000000508a47547 */ /* 0x000fea000b800000 */
[----:B------:R-:W-:Y:S02]  /*0630*/  UISETP.GE.U32.AND UP0, UPT, UR7, 0x8, UPT ;  /* 0x000000080700788c */ /* 0x000fe4000bf06070 */
[----:B------:R-:W-:-:S04]  /*0640*/  ULOP3.LUT UR5, UR6, 0x7, URZ, 0xc0, !UPT ;  /* 0x0000000706057892 */ /* 0x000fc8000f8ec0ff */
[----:B------:R-:W-:-:S03]  /*0650*/  UISETP.NE.AND UP1, UPT, UR5, URZ, UPT ;  /* 0x000000ff0500728c */ /* 0x000fc6000bf25270 */
[----:B------:R-:W-:Y:S08]  /*0660*/  BRA.U !UP0, `(.L_x_3) ;  /* 0x0000000108ac7547 */ /* 0x000ff0000b800000 */
[----:B------:R-:W0:Y:S01]  /*0670*/  LDC.64 R12, c[0x0][0x388] ;  /* 0x0000e200ff0c7b82 */ /* 0x000e220000000a00 */
[C---:B------:R-:W-:Y:S01]  /*0680*/  IADD3 R8, P0, PT, R6.reuse, R7, RZ ;  /* 0x0000000706087210 */ /* 0x040fe20007f1e0ff */
[----:B------:R-:W-:-:S03]  /*0690*/  IMAD.IADD R5, R6, 0x1, R7 ;  /* 0x0000000106057824 */ /* 0x000fc600078e0207 */
[----:B------:R-:W-:-:S03]  /*06a0*/  IADD3.X R9, PT, PT, RZ, RZ, RZ, P0, !PT ;  /* 0x000000ffff097210 */ /* 0x000fc600007fe4ff */
[----:B------:R-:W1:Y:S08]  /*06b0*/  LDC.64 R16, c[0x0][0x388] ;  /* 0x0000e200ff107b82 */ /* 0x000e700000000a00 */
[----:B------:R-:W2:Y:S01]  /*06c0*/  LDC.64 R2, c[0x0][0x380] ;  /* 0x0000e000ff027b82 */ /* 0x000ea20000000a00 */
[----:B0-----:R-:W-:Y:S01]  /*06d0*/  LEA R4, P0, R8, R12, 0x2 ;  /* 0x0000000c08047211 */ /* 0x001fe200078010ff */
[----:B-1----:R-:W-:-:S03]  /*06e0*/  IMAD.WIDE.U32 R16, R5, 0x4, R16 ;  /* 0x0000000405107825 */ /* 0x002fc600078e0010 */
[----:B------:R-:W-:Y:S02]  /*06f0*/  LEA.HI.X R5, R8, R13, R9, 0x2, P0 ;  /* 0x0000000d08057211 */ /* 0x000fe400000f1409 */
[----:B------:R-:W3:Y:S01]  /*0700*/  LDG.E R19, desc[UR10][R16.64] ;  /* 0x0000000a10137981 */ /* 0x000ee2000c1e1900 */
[----:B--2---:R-:W-:-:S03]  /*0710*/  IMAD.WIDE.U32 R2, R7, 0x4, R2 ;  /* 0x0000000407027825 */ /* 0x004fc600078e0002 */
[----:B------:R-:W2:Y:S04]  /*0720*/  LDG.E R21, desc[UR10][R4.64+0x4] ;  /* 0x0000040a04157981 */ /* 0x000ea8000c1e1900 */
        /* <DEDUP_REMOVED lines=14> */
[----:B------:R-:W-:Y:S01]  /*0810*/  VIADD R7, R7, 0x8 ;  /* 0x0000000807077836 */ /* 0x000fe20000000000 */
[----:B---3--:R-:W-:-:S02]  /*0820*/  I2FP.F32.S32 R19, R19 ;  /* 0x0000001300137245 */ /* 0x008fc40000201400 */
[----:B--2---:R-:W-:-:S03]  /*0830*/  I2FP.F32.S32 R21, R21 ;  /* 0x0000001500157245 */ /* 0x004fc60000201400 */
        /* <DEDUP_REMOVED lines=13> */
[----:B------:R-:W-:-:S07]  /*0910*/  FFMA R11, R18, R16, R13 ;  /* 0x00000010120b7223 */ /* 0x000fce000000000d */
.L_x_3:
[----:B------:R-:W-:Y:S05]  /*0920*/  BRA.U !UP1, `(.L_x_0) ;  /* 0x0000000109e47547 */ /* 0x000fea000b800000 */
[----:B------:R-:W-:Y:S02]  /*0930*/  UISETP.GE.U32.AND UP0, UPT, UR5, 0x4, UPT ;  /* 0x000000040500788c */ /* 0x000fe4000bf06070 */
[----:B------:R-:W-:-:S04]  /*0940*/  ULOP3.LUT UR4, UR6, 0x3, URZ, 0xc0, !UPT ;  /* 0x0000000306047892 */ /* 0x000fc8000f8ec0ff */
[----:B------:R-:W-:-:S03]  /*0950*/  UISETP.NE.AND UP1, UPT, UR4, URZ, UPT ;  /* 0x000000ff0400728c */ /* 0x000fc6000bf25270 */
[----:B------:R-:W-:Y:S08]  /*0960*/  BRA.U !UP0, `(.L_x_4) ;  /* 0x00000001086c7547 */ /* 0x000ff0000b800000 */
[----:B------:R-:W0:Y:S01]  /*0970*/  LDC.64 R8, c[0x0][0x388] ;  /* 0x0000e200ff087b82 */ /* 0x000e220000000a00 */
[CC--:B------:R-:W-:Y:S02]  /*0980*/  IADD3 R10, P0, PT, R6.reuse, R7.reuse, RZ ;  /* 0x00000007060a7210 */ /* 0x0c0fe40007f1e0ff */
[----:B------:R-:W-:-:S03]  /*0990*/  IADD3 R3, PT, PT, R6, R7, RZ ;  /* 0x0000000706037210 */ /* 0x000fc60007ffe0ff */
[----:B------:R-:W-:Y:S02]  /*09a0*/  IMAD.X R12, RZ, RZ, RZ, P0 ;  /* 0x000000ffff0c7224 */ /* 0x000fe400000e06ff */
[----:B------:R-:W1:Y:S08]  /*09b0*/  LDC.64 R14, c[0x0][0x388] ;  /* 0x0000e200ff0e7b82 */ /* 0x000e700000000a00 */
[----:B------:R-:W2:Y:S01]  /*09c0*/  LDC.64 R4, c[0x0][0x380] ;  /* 0x0000e000ff047b82 */ /* 0x000ea20000000a00 */
[----:B0-----:R-:W-:-:S06]  /*09d0*/  IMAD.WIDE.U32 R8, R3, 0x4, R8 ;  /* 0x0000000403087825 */ /* 0x001fcc00078e0008 */
[----:B------:R-:W3:Y:S01]  /*09e0*/  LDG.E R8, desc[UR10][R8.64] ;  /* 0x0000000a08087981 */ /* 0x000ee2000c1e1900 */
[----:B-1----:R-:W-:-:S04]  /*09f0*/  LEA R2, P0, R10, R14, 0x2 ;  /* 0x0000000e0a027211 */ /* 0x002fc800078010ff */
[----:B------:R-:W-:Y:S01]  /*0a00*/  LEA.HI.X R3, R10, R15, R12, 0x2, P0 ;  /* 0x0000000f0a037211 */ /* 0x000fe200000f140c */
[----:B--2---:R-:W-:-:S04]  /*0a10*/  IMAD.WIDE.U32 R4, R7, 0x4, R4 ;  /* 0x0000000407047825 */ /* 0x004fc800078e0004 */
[----:B------:R-:W2:Y:S04]  /*0a20*/  LDG.E R14, desc[UR10][R2.64+0x4] ;  /* 0x0000040a020e7981 */ /* 0x000ea8000c1e1900 */
[----:B------:R-:W4:Y:S04]  /*0a30*/  LDG.E R10, desc[UR10][R4.64] ;  /* 0x0000000a040a7981 */ /* 0x000f28000c1e1900 */
[----:B------:R-:W5:Y:S04]  /*0a40*/  LDG.E R16, desc[UR10][R2.64+0x8] ;  /* 0x0000080a02107981 */ /* 0x000f68000c1e1900 */
[----:B------:R-:W5:Y:S04]  /*0a50*/  LDG.E R13, desc[UR10][R4.64+0x4] ;  /* 0x0000040a040d7981 */ /* 0x000f68000c1e1900 */
[----:B------:R-:W5:Y:S04]  /*0a60*/  LDG.E R18, desc[UR10][R2.64+0xc] ;  /* 0x00000c0a02127981 */ /* 0x000f68000c1e1900 */
[----:B------:R-:W5:Y:S04]  /*0a70*/  LDG.E R15, desc[UR10][R4.64+0x8] ;  /* 0x0000080a040f7981 */ /* 0x000f68000c1e1900 */
[----:B------:R-:W5:Y:S01]  /*0a80*/  LDG.E R17, desc[UR10][R4.64+0xc] ;  /* 0x00000c0a04117981 */ /* 0x000f62000c1e1900 */
[----:B------:R-:W-:-:S02]  /*0a90*/  IADD3 R7, PT, PT, R7, 0x4, RZ ;  /* 0x0000000407077810 */ /* 0x000fc40007ffe0ff */
[----:B---3--:R-:W-:Y:S02]  /*0aa0*/  I2FP.F32.S32 R12, R8 ;  /* 0x00000008000c7245 */ /* 0x008fe40000201400 */
[----:B--2---:R-:W-:-:S03]  /*0ab0*/  I2FP.F32.S32 R14, R14 ;  /* 0x0000000e000e7245 */ /* 0x004fc60000201400 */
[----:B----4-:R-:W-:Y:S01]  /*0ac0*/  FFMA R10, R10, R12, R11 ;  /* 0x0000000c0a0a7223 */ /* 0x010fe2000000000b */
[----:B-----5:R-:W-:-:S03]  /*0ad0*/  I2FP.F32.S32 R16, R16 ;  /* 0x0000001000107245 */ /* 0x020fc60000201400 */
[----:B------:R-:W-:Y:S01]  /*0ae0*/  FFMA R10, R13, R14, R10 ;  /* 0x0000000e0d0a7223 */ /* 0x000fe2000000000a */
[----:B------:R-:W-:-:S03]  /*0af0*/  I2FP.F32.S32 R18, R18 ;  /* 0x0000001200127245 */ /* 0x000fc60000201400 */
[----:B------:R-:W-:-:S04]  /*0b00*/  FFMA R10, R15, R16, R10 ;  /* 0x000000100f0a7223 */ /* 0x000fc8000000000a */
[----:B------:R-:W-:-:S07]  /*0b10*/  FFMA R11, R17, R18, R10 ;  /* 0x00000012110b7223 */ /* 0x000fce000000000a */
.L_x_4:
[----:B------:R-:W-:Y:S05]  /*0b20*/  BRA.U !UP1, `(.L_x_0) ;  /* 0x0000000109647547 */ /* 0x000fea000b800000 */
[----:B------:R-:W0:Y:S01]  /*0b30*/  LDC.64 R2, c[0x0][0x388] ;  /* 0x0000e200ff027b82 */ /* 0x000e220000000a00 */
[----:B------:R-:W-:Y:S01]  /*0b40*/  IMAD.IADD R9, R6, 0x1, R7 ;  /* 0x0000000106097824 */ /* 0x000fe200078e0207 */
[----:B------:R-:W-:-:S06]  /*0b50*/  UIADD3 UR4, UPT, UPT, -UR4, URZ, URZ ;  /* 0x000000ff04047290 */ /* 0x000fcc000fffe1ff */
[----:B------:R-:W1:Y:S01]  /*0b60*/  LDC.64 R4, c[0x0][0x380] ;  /* 0x0000e000ff047b82 */ /* 0x000e620000000a00 */
[----:B0-----:R-:W-:-:S04]  /*0b70*/  IMAD.WIDE.U32 R2, R9, 0x4, R2 ;  /* 0x0000000409027825 */ /* 0x001fc800078e0002 */
[----:B------:R-:W-:Y:S01]  /*0b80*/  IMAD.MOV.U32 R9, RZ, RZ, R3 ;  /* 0x000000ffff097224 */ /* 0x000fe200078e0003 */
[----:B------:R-:W-:Y:S01]  /*0b90*/  MOV R8, R2 ;  /* 0x0000000200087202 */ /* 0x000fe20000000f00 */
[----:B-1----:R-:W-:-:S04]  /*0ba0*/  IMAD.WIDE.U32 R4, R7, 0x4, R4 ;  /* 0x0000000407047825 */ /* 0x002fc800078e0004 */
[----:B------:R-:W-:Y:S01]  /*0bb0*/  IMAD.MOV.U32 R7, RZ, RZ, R5 ;  /* 0x000000ffff077224 */ /* 0x000fe200078e0005 */
[----:B------:R-:W-:-:S07]  /*0bc0*/  MOV R6, R4 ;  /* 0x0000000400067202 */ /* 0x000fce0000000f00 */
.L_x_5:
[----:B------:R-:W-:Y:S01]  /*0bd0*/  MOV R2, R8 ;  /* 0x0000000800027202 */ /* 0x000fe20000000f00 */
[----:B------:R-:W-:-:S05]  /*0be0*/  IMAD.MOV.U32 R3, RZ, RZ, R9 ;  /* 0x000000ffff037224 */ /* 0x000fca00078e0009 */
[----:B------:R0:W2:Y:S02]  /*0bf0*/  LDG.E R5, desc[UR10][R2.64] ;  /* 0x0000000a02057981 */ /* 0x0000a4000c1e1900 */
[----:B0-----:R-:W-:Y:S01]  /*0c00*/  MOV R2, R6 ;  /* 0x0000000600027202 */ /* 0x001fe20000000f00 */
[----:B------:R-:W-:-:S05]  /*0c10*/  IMAD.MOV.U32 R3, RZ, RZ, R7 ;  /* 0x000000ffff037224 */ /* 0x000fca00078e0007 */
[----:B------:R-:W3:Y:S01]  /*0c20*/  LDG.E R4, desc[UR10][R2.64] ;  /* 0x0000000a02047981 */ /* 0x000ee2000c1e1900 */
[----:B------:R-:W-:Y:S01]  /*0c30*/  UIADD3 UR4, UPT, UPT, UR4, 0x1, URZ ;  /* 0x0000000104047890 */ /* 0x000fe2000fffe0ff */
[----:B------:R-:W-:Y:S02]  /*0c40*/  IADD3 R6, P1, PT, R6, 0x4, RZ ;  /* 0x0000000406067810 */ /* 0x000fe40007f3e0ff */
[----:B------:R-:W-:Y:S01]  /*0c50*/  IADD3 R8, P0, PT, R8, 0x4, RZ ;  /* 0x0000000408087810 */ /* 0x000fe20007f1e0ff */
[----:B------:R-:W-:Y:S02]  /*0c60*/  UISETP.NE.AND UP0, UPT, UR4, URZ, UPT ;  /* 0x000000ff0400728c */ /* 0x000fe4000bf05270 */
[----:B------:R-:W-:Y:S01]  /*0c70*/  IMAD.X R7, RZ, RZ, R7, P1 ;  /* 0x000000ffff077224 */ /* 0x000fe200008e0607 */
[----:B------:R-:W-:Y:S02]  /*0c80*/  IADD3.X R9, PT, PT, RZ, R9, RZ, P0, !PT ;  /* 0x00000009ff097210 */ /* 0x000fe400007fe4ff */
[----:B--2---:R-:W-:-:S05]  /*0c90*/  I2FP.F32.S32 R5, R5 ;  /* 0x0000000500057245 */ /* 0x004fca0000201400 */
[----:B---3--:R-:W-:Y:S01]  /*0ca0*/  FFMA R11, R4, R5, R11 ;  /* 0x00000005040b7223 */ /* 0x008fe2000000000b */
[----:B------:R-:W-:Y:S06]  /*0cb0*/  BRA.U UP0, `(.L_x_5) ;  /* 0xfffffffd00c47547 */ /* 0x000fec000b83ffff */
.L_x_0:
[----:B------:R-:W1:Y:S02]  /*0cc0*/  LDC.64 R2, c[0x0][0x390] ;  /* 0x0000e400ff027b82 */ /* 0x000e640000000a00 */
[----:B-1----:R-:W-:-:S05]  /*0cd0*/  IMAD.WIDE.U32 R2, R0, 0x4, R2 ;  /* 0x0000000400027825 */ /* 0x002fca00078e0002 */
[----:B------:R-:W-:Y:S01]  /*0ce0*/  STG.E desc[UR10][R2.64], R11 ;  /* 0x0000000b02007986 */ /* 0x000fe2000c10190a */
[----:B------:R-:W-:Y:S05]  /*0cf0*/  EXIT ;  /* 0x000000000000794d */ /* 0x000fea0003800000 */
.L_x_6:
[----:B------:R-:W-:-:S00]  /*0d00*/  BRA `(.L_x_6) ;  /* 0xfffffffc00fc7947 */ /* 0x000fc0000383ffff */
[----:B------:R-:W-:-:S00]  /*0d10*/  NOP ;  /* 0x0000000000007918 */ /* 0x000fc00000000000 */
        /* <DEDUP_REMOVED lines=14> */
.L_x_7:


//--------------------- .nv.shared.reserved.0     --------------------------
	.section	.nv.shared.reserved.0,"aw",@nobits
	.weak		__nv_reservedSMEM_offset_0_alias
	.size		__nv_reservedSMEM_offset_0_alias, 0, 64
	.other		__nv_reservedSMEM_offset_0_alias,@"STO_CUDA_RESERVED_SHARED STV_DEFAULT"
__nv_reservedSMEM_offset_0_alias:
	.zero		0
	.zero		64


//--------------------- .nv.constant0._Z14calculateTotalPfPiS_i --------------------------
	.section	.nv.constant0._Z14calculateTotalPfPiS_i,"a",@progbits
	.sectionflags	@""
	.align	4
.nv.constant0._Z14calculateTotalPfPiS_i:
	.zero		924


//--------------------- SYMBOLS --------------------------

	.type		.nv.reservedSmem.offset0,@object
	.size		.nv.reservedSmem.offset0,0x4
